	.target	sm_90

	.elftype	@"ET_EXEC"


//--------------------- .note.nv.tkinfo           --------------------------
	.section	.note.nv.tkinfo,"",@"SHT_NOTE"
	.sectionflags	@"SHF_NOTE_NV_TKINFO"
	.tkinfo
        /*0018*/ 	.word	0x00000002
        /*0030*/ 	.string	""
        /*0030*/ 	.string	"ptxas"
        /*0030*/ 	.string	"Cuda compilation tools, release 13.0, V13.0.88"
        /*0030*/ 	.string	"Build cuda_13.0.r13.0/compiler.36424714_0"
        /*0030*/ 	.string	"-arch sm_90 -m 64 "



//--------------------- .note.nv.cuinfo           --------------------------
	.section	.note.nv.cuinfo,"",@"SHT_NOTE"
	.sectionflags	@"SHF_NOTE_NV_CUINFO"
        /*0018*/ 	.short	0x0002
        /*001a*/ 	.short	0x005a
        /*001c*/ 	.short	0x0082
	.zero		2


//--------------------- .nv.info                  --------------------------
	.section	.nv.info,"",@"SHT_CUDA_INFO"
	.align	4


	//----- nvinfo : EIATTR_REGCOUNT
	.align		4
        /*0000*/ 	.byte	0x04, 0x2f
        /*0002*/ 	.short	(.L_29 - .L_28)
	.align		4
.L_28:
        /*0004*/ 	.word	index@(_Z25fmha_noloop_reduce_kernelI6__halfLi256ELi1024ELi2EEvPvPKvPKii)
        /*0008*/ 	.word	0x00000018


	//----- nvinfo : EIATTR_FRAME_SIZE
	.align		4
.L_29:
        /*000c*/ 	.byte	0x04, 0x11
        /*000e*/ 	.short	(.L_31 - .L_30)
	.align		4
.L_30:
        /*0010*/ 	.word	index@(_Z25fmha_noloop_reduce_kernelI6__halfLi256ELi1024ELi2EEvPvPKvPKii)
        /*0014*/ 	.word	0x00000000


	//----- nvinfo : EIATTR_REGCOUNT
	.align		4
.L_31:
        /*0018*/ 	.byte	0x04, 0x2f
        /*001a*/ 	.short	(.L_33 - .L_32)
	.align		4
.L_32:
        /*001c*/ 	.word	index@(_Z25fmha_noloop_reduce_kernelI6__halfLi256ELi1024ELi3EEvPvPKvPKii)
        /*0020*/ 	.word	0x0000001c


	//----- nvinfo : EIATTR_FRAME_SIZE
	.align		4
.L_33:
        /*0024*/ 	.byte	0x04, 0x11
        /*0026*/ 	.short	(.L_35 - .L_34)
	.align		4
.L_34:
        /*0028*/ 	.word	index@(_Z25fmha_noloop_reduce_kernelI6__halfLi256ELi1024ELi3EEvPvPKvPKii)
        /*002c*/ 	.word	0x00000000


	//----- nvinfo : EIATTR_MIN_STACK_SIZE
	.align		4
.L_35:
        /*0030*/ 	.byte	0x04, 0x12
        /*0032*/ 	.short	(.L_37 - .L_36)
	.align		4
.L_36:
        /*0034*/ 	.word	index@(_Z25fmha_noloop_reduce_kernelI6__halfLi256ELi1024ELi3EEvPvPKvPKii)
        /*0038*/ 	.word	0x00000000


	//----- nvinfo : EIATTR_MIN_STACK_SIZE
	.align		4
.L_37:
        /*003c*/ 	.byte	0x04, 0x12
        /*003e*/ 	.short	(.L_39 - .L_38)
	.align		4
.L_38:
        /*0040*/ 	.word	index@(_Z25fmha_noloop_reduce_kernelI6__halfLi256ELi1024ELi2EEvPvPKvPKii)
        /*0044*/ 	.word	0x00000000
.L_39:


//--------------------- .nv.compat                --------------------------
	.section	.nv.compat,"",@"SHT_CUDA_COMPAT_INFO"
	.align	4
        /*0000*/ 	.byte	0x02, 0x09, 0x00, 0x00, 0x02, 0x02, 0x01, 0x00, 0x02, 0x05, 0x05, 0x00, 0x03, 0x07, 0x01, 0x01
        /*0010*/ 	.byte	0x02, 0x03, 0x00, 0x00, 0x02, 0x06, 0x01, 0x00, 0x04, 0x0b, 0x08, 0x00, 0x00, 0x00, 0x00, 0x00
        /*0020*/ 	.byte	0x00, 0x00, 0x00, 0x00


//--------------------- .nv.info._Z25fmha_noloop_reduce_kernelI6__halfLi256ELi1024ELi3EEvPvPKvPKii --------------------------
	.section	.nv.info._Z25fmha_noloop_reduce_kernelI6__halfLi256ELi1024ELi3EEvPvPKvPKii,"",@"SHT_CUDA_INFO"
	.sectionflags	@""
	.align	4


	//----- nvinfo : EIATTR_CUDA_API_VERSION
	.align		4
        /*0000*/ 	.byte	0x04, 0x37
        /*0002*/ 	.short	(.L_41 - .L_40)
.L_40:
        /*0004*/ 	.word	0x00000082


	//----- nvinfo : EIATTR_KPARAM_INFO
	.align		4
.L_41:
        /*0008*/ 	.byte	0x04, 0x17
        /*000a*/ 	.short	(.L_43 - .L_42)
.L_42:
        /*000c*/ 	.word	0x00000000
        /*0010*/ 	.short	0x0003
        /*0012*/ 	.short	0x0018
        /*0014*/ 	.byte	0x00, 0xf0, 0x11, 0x00


	//----- nvinfo : EIATTR_KPARAM_INFO
	.align		4
.L_43:
        /*0018*/ 	.byte	0x04, 0x17
        /*001a*/ 	.short	(.L_45 - .L_44)
.L_44:
        /*001c*/ 	.word	0x00000000
        /*0020*/ 	.short	0x0002
        /*0022*/ 	.short	0x0010
        /*0024*/ 	.byte	0x00, 0xf0, 0x21, 0x00


	//----- nvinfo : EIATTR_KPARAM_INFO
	.align		4
.L_45:
        /*0028*/ 	.byte	0x04, 0x17
        /*002a*/ 	.short	(.L_47 - .L_46)
.L_46:
        /*002c*/ 	.word	0x00000000
        /*0030*/ 	.short	0x0001
        /*0032*/ 	.short	0x0008
        /*0034*/ 	.byte	0x00, 0xf0, 0x21, 0x00


	//----- nvinfo : EIATTR_KPARAM_INFO
	.align		4
.L_47:
        /*0038*/ 	.byte	0x04, 0x17
        /*003a*/ 	.short	(.L_49 - .L_48)
.L_48:
        /*003c*/ 	.word	0x00000000
        /*0040*/ 	.short	0x0000
        /*0042*/ 	.short	0x0000
        /*0044*/ 	.byte	0x00, 0xf0, 0x21, 0x00


	//----- nvinfo : EIATTR_SPARSE_MMA_MASK
	.align		4
.L_49:
        /*0048*/ 	.byte	0x03, 0x50
        /*004a*/ 	.short	0x0000


	//----- nvinfo : EIATTR_MAXREG_COUNT
	.align		4
        /*004c*/ 	.byte	0x03, 0x1b
        /*004e*/ 	.short	0x00ff


	//----- nvinfo : EIATTR_MERCURY_ISA_VERSION
	.align		4
        /*0050*/ 	.byte	0x03, 0x5f
        /*0052*/ 	.short	0x0101


	//----- nvinfo : EIATTR_EXIT_INSTR_OFFSETS
	.align		4
        /*0054*/ 	.byte	0x04, 0x1c
        /*0056*/ 	.short	(.L_51 - .L_50)


	//   ....[0]....
.L_50:
        /*0058*/ 	.word	0x000000b0


	//   ....[1]....
        /*005c*/ 	.word	0x00000240


	//   ....[2]....
        /*0060*/ 	.word	0x000006b0


	//   ....[3]....
        /*0064*/ 	.word	0x00000740


	//   ....[4]....
        /*0068*/ 	.word	0x00000af0


	//----- nvinfo : EIATTR_MAX_THREADS
	.align		4
.L_51:
        /*006c*/ 	.byte	0x04, 0x05
        /*006e*/ 	.short	(.L_53 - .L_52)
.L_52:
        /*0070*/ 	.word	0x00000100
        /*0074*/ 	.word	0x00000001
        /*0078*/ 	.word	0x00000001


	//----- nvinfo : EIATTR_CRS_STACK_SIZE
	.align		4
.L_53:
        /*007c*/ 	.byte	0x04, 0x1e
        /*007e*/ 	.short	(.L_55 - .L_54)
.L_54:
        /*0080*/ 	.word	0x00000000


	//----- nvinfo : EIATTR_CBANK_PARAM_SIZE
	.align		4
.L_55:
        /*0084*/ 	.byte	0x03, 0x19
        /*0086*/ 	.short	0x001c


	//----- nvinfo : EIATTR_PARAM_CBANK
	.align		4
        /*0088*/ 	.byte	0x04, 0x0a
        /*008a*/ 	.short	(.L_57 - .L_56)
	.align		4
.L_56:
        /*008c*/ 	.word	index@(.nv.constant0._Z25fmha_noloop_reduce_kernelI6__halfLi256ELi1024ELi3EEvPvPKvPKii)
        /*0090*/ 	.short	0x0210
        /*0092*/ 	.short	0x001c


	//----- nvinfo : EIATTR_SW_WAR
	.align		4
.L_57:
        /*0094*/ 	.byte	0x04, 0x36
        /*0096*/ 	.short	(.L_59 - .L_58)
.L_58:
        /*0098*/ 	.word	0x00000008
.L_59:


//--------------------- .nv.info._Z25fmha_noloop_reduce_kernelI6__halfLi256ELi1024ELi2EEvPvPKvPKii --------------------------
	.section	.nv.info._Z25fmha_noloop_reduce_kernelI6__halfLi256ELi1024ELi2EEvPvPKvPKii,"",@"SHT_CUDA_INFO"
	.sectionflags	@""
	.align	4


	//----- nvinfo : EIATTR_CUDA_API_VERSION
	.align		4
        /*0000*/ 	.byte	0x04, 0x37
        /*0002*/ 	.short	(.L_61 - .L_60)
.L_60:
        /*0004*/ 	.word	0x00000082


	//----- nvinfo : EIATTR_KPARAM_INFO
	.align		4
.L_61:
        /*0008*/ 	.byte	0x04, 0x17
        /*000a*/ 	.short	(.L_63 - .L_62)
.L_62:
        /*000c*/ 	.word	0x00000000
        /*0010*/ 	.short	0x0003
        /*0012*/ 	.short	0x0018
        /*0014*/ 	.byte	0x00, 0xf0, 0x11, 0x00


	//----- nvinfo : EIATTR_KPARAM_INFO
	.align		4
.L_63:
        /*0018*/ 	.byte	0x04, 0x17
        /*001a*/ 	.short	(.L_65 - .L_64)
.L_64:
        /*001c*/ 	.word	0x00000000
        /*0020*/ 	.short	0x0002
        /*0022*/ 	.short	0x0010
        /*0024*/ 	.byte	0x00, 0xf0, 0x21, 0x00


	//----- nvinfo : EIATTR_KPARAM_INFO
	.align		4
.L_65:
        /*0028*/ 	.byte	0x04, 0x17
        /*002a*/ 	.short	(.L_67 - .L_66)
.L_66:
        /*002c*/ 	.word	0x00000000
        /*0030*/ 	.short	0x0001
        /*0032*/ 	.short	0x0008
        /*0034*/ 	.byte	0x00, 0xf0, 0x21, 0x00


	//----- nvinfo : EIATTR_KPARAM_INFO
	.align		4
.L_67:
        /*0038*/ 	.byte	0x04, 0x17
        /*003a*/ 	.short	(.L_69 - .L_68)
.L_68:
        /*003c*/ 	.word	0x00000000
        /*0040*/ 	.short	0x0000
        /*0042*/ 	.short	0x0000
        /*0044*/ 	.byte	0x00, 0xf0, 0x21, 0x00


	//----- nvinfo : EIATTR_SPARSE_MMA_MASK
	.align		4
.L_69:
        /*0048*/ 	.byte	0x03, 0x50
        /*004a*/ 	.short	0x0000


	//----- nvinfo : EIATTR_MAXREG_COUNT
	.align		4
        /*004c*/ 	.byte	0x03, 0x1b
        /*004e*/ 	.short	0x00ff


	//----- nvinfo : EIATTR_MERCURY_ISA_VERSION
	.align		4
        /*0050*/ 	.byte	0x03, 0x5f
        /*0052*/ 	.short	0x0101


	//----- nvinfo : EIATTR_EXIT_INSTR_OFFSETS
	.align		4
        /*0054*/ 	.byte	0x04, 0x1c
        /*0056*/ 	.short	(.L_71 - .L_70)


	//   ....[0]....
.L_70:
        /*0058*/ 	.word	0x000000b0


	//   ....[1]....
        /*005c*/ 	.word	0x00000240


	//   ....[2]....
        /*0060*/ 	.word	0x000006b0


	//   ....[3]....
        /*0064*/ 	.word	0x00000740


	//   ....[4]....
        /*0068*/ 	.word	0x000009e0


	//----- nvinfo : EIATTR_MAX_THREADS
	.align		4
.L_71:
        /*006c*/ 	.byte	0x04, 0x05
        /*006e*/ 	.short	(.L_73 - .L_72)
.L_72:
        /*0070*/ 	.word	0x00000100
        /*0074*/ 	.word	0x00000001
        /*0078*/ 	.word	0x00000001


	//----- nvinfo : EIATTR_CRS_STACK_SIZE
	.align		4
.L_73:
        /*007c*/ 	.byte	0x04, 0x1e
        /*007e*/ 	.short	(.L_75 - .L_74)
.L_74:
        /*0080*/ 	.word	0x00000000


	//----- nvinfo : EIATTR_CBANK_PARAM_SIZE
	.align		4
.L_75:
        /*0084*/ 	.byte	0x03, 0x19
        /*0086*/ 	.short	0x001c


	//----- nvinfo : EIATTR_PARAM_CBANK
	.align		4
        /*0088*/ 	.byte	0x04, 0x0a
        /*008a*/ 	.short	(.L_77 - .L_76)
	.align		4
.L_76:
        /*008c*/ 	.word	index@(.nv.constant0._Z25fmha_noloop_reduce_kernelI6__halfLi256ELi1024ELi2EEvPvPKvPKii)
        /*0090*/ 	.short	0x0210
        /*0092*/ 	.short	0x001c


	//----- nvinfo : EIATTR_SW_WAR
	.align		4
.L_77:
        /*0094*/ 	.byte	0x04, 0x36
        /*0096*/ 	.short	(.L_79 - .L_78)
.L_78:
        /*0098*/ 	.word	0x00000008
.L_79:


//--------------------- .nv.callgraph             --------------------------
	.section	.nv.callgraph,"",@"SHT_CUDA_CALLGRAPH"
	.align	4
	.sectionentsize	8
	.align		4
        /*0000*/ 	.word	0x00000000
	.align		4
        /*0004*/ 	.word	0xffffffff
	.align		4
        /*0008*/ 	.word	0x00000000
	.align		4
        /*000c*/ 	.word	0xfffffffe
	.align		4
        /*0010*/ 	.word	0x00000000
	.align		4
        /*0014*/ 	.word	0xfffffffd
	.align		4
        /*0018*/ 	.word	0x00000000
	.align		4
        /*001c*/ 	.word	0xfffffffc


//--------------------- .nv.constant4             --------------------------
	.section	.nv.constant4,"a",@progbits
	.align	8
	.align		8
.nv.constant4:
        /*0000*/ 	.dword	_ZN52_INTERNAL_1f108f9b_21_fmha_noloop_reduce_cu_75eb3ff64cuda3std3__45__cpo5beginE
	.align		8
        /*0008*/ 	.dword	_ZN52_INTERNAL_1f108f9b_21_fmha_noloop_reduce_cu_75eb3ff64cuda3std3__45__cpo3endE
	.align		8
        /*0010*/ 	.dword	_ZN52_INTERNAL_1f108f9b_21_fmha_noloop_reduce_cu_75eb3ff64cuda3std3__45__cpo6cbeginE
	.align		8
        /*0018*/ 	.dword	_ZN52_INTERNAL_1f108f9b_21_fmha_noloop_reduce_cu_75eb3ff64cuda3std3__45__cpo4cendE
	.align		8
        /*0020*/ 	.dword	_ZN52_INTERNAL_1f108f9b_21_fmha_noloop_reduce_cu_75eb3ff64cuda3std3__45__cpo6rbeginE
	.align		8
        /*0028*/ 	.dword	_ZN52_INTERNAL_1f108f9b_21_fmha_noloop_reduce_cu_75eb3ff64cuda3std3__45__cpo4rendE
	.align		8
        /*0030*/ 	.dword	_ZN52_INTERNAL_1f108f9b_21_fmha_noloop_reduce_cu_75eb3ff64cuda3std3__45__cpo7crbeginE
	.align		8
        /*0038*/ 	.dword	_ZN52_INTERNAL_1f108f9b_21_fmha_noloop_reduce_cu_75eb3ff64cuda3std3__45__cpo5crendE
	.align		8
        /*0040*/ 	.dword	_ZN52_INTERNAL_1f108f9b_21_fmha_noloop_reduce_cu_75eb3ff64cuda3std3__454_GLOBAL__N__1f108f9b_21_fmha_noloop_reduce_cu_75eb3ff66ignoreE
	.align		8
        /*0048*/ 	.dword	_ZN52_INTERNAL_1f108f9b_21_fmha_noloop_reduce_cu_75eb3ff64cuda3std3__419piecewise_constructE
	.align		8
        /*0050*/ 	.dword	_ZN52_INTERNAL_1f108f9b_21_fmha_noloop_reduce_cu_75eb3ff64cuda3std3__48in_placeE
	.align		8
        /*0058*/ 	.dword	_ZN52_INTERNAL_1f108f9b_21_fmha_noloop_reduce_cu_75eb3ff64cuda3std3__420unreachable_sentinelE
	.align		8
        /*0060*/ 	.dword	_ZN52_INTERNAL_1f108f9b_21_fmha_noloop_reduce_cu_75eb3ff64cuda3std6ranges3__45__cpo4swapE
	.align		8
        /*0068*/ 	.dword	_ZN52_INTERNAL_1f108f9b_21_fmha_noloop_reduce_cu_75eb3ff64cuda3std6ranges3__45__cpo9iter_moveE
	.align		8
        /*0070*/ 	.dword	_ZN52_INTERNAL_1f108f9b_21_fmha_noloop_reduce_cu_75eb3ff64cuda3std6ranges3__45__cpo5beginE
	.align		8
        /*0078*/ 	.dword	_ZN52_INTERNAL_1f108f9b_21_fmha_noloop_reduce_cu_75eb3ff64cuda3std6ranges3__45__cpo3endE
	.align		8
        /*0080*/ 	.dword	_ZN52_INTERNAL_1f108f9b_21_fmha_noloop_reduce_cu_75eb3ff64cuda3std6ranges3__45__cpo6cbeginE
	.align		8
        /*0088*/ 	.dword	_ZN52_INTERNAL_1f108f9b_21_fmha_noloop_reduce_cu_75eb3ff64cuda3std6ranges3__45__cpo4cendE
	.align		8
        /*0090*/ 	.dword	_ZN52_INTERNAL_1f108f9b_21_fmha_noloop_reduce_cu_75eb3ff64cuda3std6ranges3__45__cpo7advanceE
	.align		8
        /*0098*/ 	.dword	_ZN52_INTERNAL_1f108f9b_21_fmha_noloop_reduce_cu_75eb3ff64cuda3std6ranges3__45__cpo9iter_swapE
	.align		8
        /*00a0*/ 	.dword	_ZN52_INTERNAL_1f108f9b_21_fmha_noloop_reduce_cu_75eb3ff64cuda3std6ranges3__45__cpo4nextE
	.align		8
        /*00a8*/ 	.dword	_ZN52_INTERNAL_1f108f9b_21_fmha_noloop_reduce_cu_75eb3ff64cuda3std6ranges3__45__cpo4prevE
	.align		8
        /*00b0*/ 	.dword	_ZN52_INTERNAL_1f108f9b_21_fmha_noloop_reduce_cu_75eb3ff64cuda3std6ranges3__45__cpo4dataE
	.align		8
        /*00b8*/ 	.dword	_ZN52_INTERNAL_1f108f9b_21_fmha_noloop_reduce_cu_75eb3ff64cuda3std6ranges3__45__cpo5cdataE
	.align		8
        /*00c0*/ 	.dword	_ZN52_INTERNAL_1f108f9b_21_fmha_noloop_reduce_cu_75eb3ff64cuda3std6ranges3__45__cpo4sizeE
	.align		8
        /*00c8*/ 	.dword	_ZN52_INTERNAL_1f108f9b_21_fmha_noloop_reduce_cu_75eb3ff64cuda3std6ranges3__45__cpo5ssizeE
	.align		8
        /*00d0*/ 	.dword	_ZN52_INTERNAL_1f108f9b_21_fmha_noloop_reduce_cu_75eb3ff64cuda3std6ranges3__45__cpo8distanceE
	.align		8
        /*00d8*/ 	.dword	_ZN52_INTERNAL_1f108f9b_21_fmha_noloop_reduce_cu_75eb3ff66thrust23THRUST_300001_SM_900_NS6system6detail10sequential3seqE


//--------------------- .text._Z25fmha_noloop_reduce_kernelI6__halfLi256ELi1024ELi3EEvPvPKvPKii --------------------------
	.section	.text._Z25fmha_noloop_reduce_kernelI6__halfLi256ELi1024ELi3EEvPvPKvPKii,"ax",@progbits
	.align	128
        .global         _Z25fmha_noloop_reduce_kernelI6__halfLi256ELi1024ELi3EEvPvPKvPKii
        .type           _Z25fmha_noloop_reduce_kernelI6__halfLi256ELi1024ELi3EEvPvPKvPKii,@function
        .size           _Z25fmha_noloop_reduce_kernelI6__halfLi256ELi1024ELi3EEvPvPKvPKii,(.L_x_20 - _Z25fmha_noloop_reduce_kernelI6__halfLi256ELi1024ELi3EEvPvPKvPKii)
        .other          _Z25fmha_noloop_reduce_kernelI6__halfLi256ELi1024ELi3EEvPvPKvPKii,@"STO_CUDA_ENTRY STV_DEFAULT"
_Z25fmha_noloop_reduce_kernelI6__halfLi256ELi1024ELi3EEvPvPKvPKii:
.text._Z25fmha_noloop_reduce_kernelI6__halfLi256ELi1024ELi3EEvPvPKvPKii:
[----:B------:R-:W-:Y:S08]  /*0000*/  LDC R1, c[0x0][0x28] ;  /* 0x00000a00ff017b82 */ /* 0x000ff00000000800 */
[----:B------:R-:W0:Y:S01]  /*0010*/  LDC R5, c[0x0][0x228] ;  /* 0x00008a00ff057b82 */ /* 0x000e220000000800 */
[----:B------:R-:W-:-:S07]  /*0020*/  ULDC.64 UR4, c[0x0][0x208] ;  /* 0x0000820000047ab9 */ /* 0x000fce0000000a00 */
[----:B------:R-:W0:Y:S02]  /*0030*/  LDC.64 R2, c[0x0][0x220] ;  /* 0x00008800ff027b82 */ /* 0x000e240000000a00 */
[----:B0-----:R-:W-:-:S06]  /*0040*/  IMAD.WIDE R2, R5, 0x4, R2 ;  /* 0x0000000405027825 */ /* 0x001fcc00078e0202 */
[----:B------:R-:W2:Y:S01]  /*0050*/  LDG.E.CONSTANT R2, desc[UR4][R2.64] ;  /* 0x0000000402027981 */ /* 0x000ea2000c1e9900 */
[----:B------:R-:W2:Y:S02]  /*0060*/  S2R R19, SR_CTAID.X ;  /* 0x0000000000137919 */ /* 0x000ea40000002500 */
[----:B--2---:R-:W-:-:S13]  /*0070*/  ISETP.GE.U32.AND P0, PT, R19, R2, PT ;  /* 0x000000021300720c */ /* 0x004fda0003f06070 */
[----:B------:R-:W-:Y:S05]  /*0080*/  @!P0 BRA `(.L_x_0) ;  /* 0x0000000400b08947 */ /* 0x000fea0003800000 */
[----:B------:R-:W0:Y:S02]  /*0090*/  S2R R4, SR_TID.X ;  /* 0x0000000000047919 */ /* 0x000e240000002100 */
[----:B0-----:R-:W-:-:S13]  /*00a0*/  ISETP.GT.AND P0, PT, R4, 0x17f, PT ;  /* 0x0000017f0400780c */ /* 0x001fda0003f04270 */
[----:B------:R-:W-:Y:S05]  /*00b0*/  @P0 EXIT ;  /* 0x000000000000094d */ /* 0x000fea0003800000 */
[C---:B------:R-:W-:Y:S01]  /*00c0*/  VIMNMX R3, R4.reuse, 0x80, !PT ;  /* 0x0000008004037848 */ /* 0x040fe20007fe0100 */
[----:B------:R-:W-:Y:S03]  /*00d0*/  BSSY B0, `(.L_x_1) ;  /* 0x0000016000007945 */ /* 0x000fe60003800000 */
[----:B------:R-:W-:-:S04]  /*00e0*/  IADD3 R3, -R4, 0xff, R3 ;  /* 0x000000ff04037810 */ /* 0x000fc80007ffe103 */
[C---:B------:R-:W-:Y:S02]  /*00f0*/  LEA.HI R0, R3.reuse, 0x1, RZ, 0x18 ;  /* 0x0000000103007811 */ /* 0x040fe400078fc0ff */
[----:B------:R-:W-:Y:S02]  /*0100*/  ISETP.GE.U32.AND P0, PT, R3, 0x300, PT ;  /* 0x000003000300780c */ /* 0x000fe40003f06070 */
[----:B------:R-:W-:Y:S01]  /*0110*/  LOP3.LUT P1, R2, R0, 0x3, RZ, 0xc0, !PT ;  /* 0x0000000300027812 */ /* 0x000fe2000782c0ff */
[----:B------:R-:W-:-:S12]  /*0120*/  IMAD R0, R19, 0x1800, RZ ;  /* 0x0000180013007824 */ /* 0x000fd800078e02ff */
[----:B------:R-:W-:Y:S05]  /*0130*/  @!P1 BRA `(.L_x_2) ;  /* 0x00000000003c9947 */ /* 0x000fea0003800000 */
[----:B------:R-:W-:Y:S01]  /*0140*/  IMAD.SHL.U32 R3, R4, 0x10, RZ ;  /* 0x0000001004037824 */ /* 0x000fe200078e00ff */
[----:B------:R-:W-:Y:S01]  /*0150*/  ULDC.64 UR6, c[0x0][0x210] ;  /* 0x0000840000067ab9 */ /* 0x000fe20000000a00 */
[----:B------:R-:W-:-:S03]  /*0160*/  IMAD.MOV.U32 R5, RZ, RZ, R2 ;  /* 0x000000ffff057224 */ /* 0x000fc600078e0002 */
[----:B------:R-:W-:Y:S02]  /*0170*/  IADD3 R6, P1, P2, R3, UR6, R0 ;  /* 0x0000000603067c10 */ /* 0x000fe4000fa3e000 */
[----:B------:R-:W-:-:S04]  /*0180*/  SHF.R.S32.HI R3, RZ, 0x1f, R3 ;  /* 0x0000001fff037819 */ /* 0x000fc80000011403 */
[----:B------:R-:W-:-:S07]  /*0190*/  IADD3.X R7, R3, UR7, RZ, P1, P2 ;  /* 0x0000000703077c10 */ /* 0x000fce0008fe44ff */
.L_x_3:
[----:B------:R-:W-:Y:S01]  /*01a0*/  MOV R2, R6 ;  /* 0x0000000600027202 */ /* 0x000fe20000000f00 */
[--C-:B------:R-:W-:Y:S01]  /*01b0*/  IMAD.MOV.U32 R3, RZ, RZ, R7.reuse ;  /* 0x000000ffff037224 */ /* 0x100fe200078e0007 */
[----:B------:R-:W-:Y:S01]  /*01c0*/  IADD3 R6, P2, R6, 0x1000, RZ ;  /* 0x0000100006067810 */ /* 0x000fe20007f5e0ff */
[----:B------:R-:W-:Y:S01]  /*01d0*/  VIADD R5, R5, 0xffffffff ;  /* 0xffffffff05057836 */ /* 0x000fe20000000000 */
[----:B------:R-:W-:Y:S02]  /*01e0*/  IADD3 R4, R4, 0x100, RZ ;  /* 0x0000010004047810 */ /* 0x000fe40007ffe0ff */
[----:B------:R0:W-:Y:S01]  /*01f0*/  STG.E.128 desc[UR4][R2.64], RZ ;  /* 0x000000ff02007986 */ /* 0x0001e2000c101d04 */
[----:B------:R-:W-:Y:S01]  /*0200*/  IMAD.X R7, RZ, RZ, R7, P2 ;  /* 0x000000ffff077224 */ /* 0x000fe200010e0607 */
[----:B------:R-:W-:-:S13]  /*0210*/  ISETP.NE.AND P1, PT, R5, RZ, PT ;  /* 0x000000ff0500720c */ /* 0x000fda0003f25270 */
[----:B0-----:R-:W-:Y:S05]  /*0220*/  @P1 BRA `(.L_x_3) ;  /* 0xfffffffc00dc1947 */ /* 0x001fea000383ffff */
.L_x_2:
[----:B------:R-:W-:Y:S05]  /*0230*/  BSYNC B0 ;  /* 0x0000000000007941 */ /* 0x000fea0003800000 */
.L_x_1:
[----:B------:R-:W-:Y:S05]  /*0240*/  @!P0 EXIT ;  /* 0x000000000000894d */ /* 0x000fea0003800000 */
[----:B------:R-:W-:Y:S01]  /*0250*/  VIADD R10, R4, 0xfffffc00 ;  /* 0xfffffc00040a7836 */ /* 0x000fe20000000000 */
[----:B------:R-:W-:Y:S01]  /*0260*/  ULDC.64 UR6, c[0x0][0x210] ;  /* 0x0000840000067ab9 */ /* 0x000fe20000000a00 */
[----:B------:R-:W-:Y:S01]  /*0270*/  BSSY B0, `(.L_x_4) ;  /* 0x000002a000007945 */ /* 0x000fe20003800000 */
[----:B------:R-:W-:Y:S02]  /*0280*/  PLOP3.LUT P0, PT, PT, PT, PT, 0x80, 0x0 ;  /* 0x000000000000781c */ /* 0x000fe40003f0f070 */
[----:B------:R-:W-:Y:S02]  /*0290*/  IADD3 R2, -R10, -0x280, RZ ;  /* 0xfffffd800a027810 */ /* 0x000fe40007ffe1ff */
[----:B------:R-:W-:Y:S02]  /*02a0*/  SHF.L.U32 R11, R4, 0x4, RZ ;  /* 0x00000004040b7819 */ /* 0x000fe400000006ff */
[----:B------:R-:W-:-:S13]  /*02b0*/  ISETP.GT.AND P1, PT, R2, 0xc00, PT ;  /* 0x00000c000200780c */ /* 0x000fda0003f24270 */
[----:B------:R-:W-:Y:S05]  /*02c0*/  @!P1 BRA `(.L_x_5) ;  /* 0x0000000000909947 */ /* 0x000fea0003800000 */
[----:B------:R-:W-:-:S13]  /*02d0*/  PLOP3.LUT P0, PT, PT, PT, PT, 0x8, 0x0 ;  /* 0x000000000000781c */ /* 0x000fda0003f0e170 */
.L_x_6:
[C---:B0-----:R-:W-:Y:S01]  /*02e0*/  VIADD R5, R11.reuse, 0x4000 ;  /* 0x000040000b057836 */ /* 0x041fe20000000000 */
[----:B------:R-:W-:Y:S01]  /*02f0*/  SHF.R.S32.HI R3, RZ, 0x1f, R11 ;  /* 0x0000001fff037819 */ /* 0x000fe2000001140b */
[C---:B------:R-:W-:Y:S01]  /*0300*/  VIADD R7, R11.reuse, 0x8000 ;  /* 0x000080000b077836 */ /* 0x040fe20000000000 */
[--C-:B------:R-:W-:Y:S01]  /*0310*/  IADD3 R2, P1, P2, R11, UR6, R0.reuse ;  /* 0x000000060b027c10 */ /* 0x100fe2000fa3e000 */
[----:B------:R-:W-:Y:S01]  /*0320*/  VIADD R10, R10, 0x1000 ;  /* 0x000010000a0a7836 */ /* 0x000fe20000000000 */
[----:B------:R-:W-:Y:S02]  /*0330*/  SHF.R.S32.HI R8, RZ, 0x1f, R5 ;  /* 0x0000001fff087819 */ /* 0x000fe40000011405 */
[----:B------:R-:W-:Y:S02]  /*0340*/  IADD3 R4, P3, P4, R5, UR6, R0 ;  /* 0x0000000605047c10 */ /* 0x000fe4000fc7e000 */
[----:B------:R-:W-:Y:S02]  /*0350*/  IADD3 R9, R11, 0xc000, RZ ;  /* 0x0000c0000b097810 */ /* 0x000fe40007ffe0ff */
[----:B------:R-:W-:-:S02]  /*0360*/  IADD3.X R3, R3, UR7, RZ, P1, P2 ;  /* 0x0000000703037c10 */ /* 0x000fc40008fe44ff */
[----:B------:R-:W-:Y:S02]  /*0370*/  SHF.R.S32.HI R13, RZ, 0x1f, R7 ;  /* 0x0000001fff0d7819 */ /* 0x000fe40000011407 */
[--C-:B------:R-:W-:Y:S01]  /*0380*/  IADD3 R6, P1, P2, R7, UR6, R0.reuse ;  /* 0x0000000607067c10 */ /* 0x100fe2000fa3e000 */
[----:B------:R0:W-:Y:S01]  /*0390*/  STG.E.128 desc[UR4][R2.64], RZ ;  /* 0x000000ff02007986 */ /* 0x0001e2000c101d04 */
[----:B------:R-:W-:Y:S02]  /*03a0*/  IADD3.X R5, R8, UR7, RZ, P3, P4 ;  /* 0x0000000708057c10 */ /* 0x000fe40009fe84ff */
[----:B------:R-:W-:Y:S01]  /*03b0*/  SHF.R.S32.HI R12, RZ, 0x1f, R9 ;  /* 0x0000001fff0c7819 */ /* 0x000fe20000011409 */
[----:B------:R0:W-:Y:S01]  /*03c0*/  STG.E.128 desc[UR4][R2.64+0x1000], RZ ;  /* 0x001000ff02007986 */ /* 0x0001e2000c101d04 */
[----:B------:R-:W-:Y:S02]  /*03d0*/  IADD3 R8, P3, P4, R9, UR6, R0 ;  /* 0x0000000609087c10 */ /* 0x000fe4000fc7e000 */
[----:B------:R-:W-:Y:S01]  /*03e0*/  IADD3.X R7, R13, UR7, RZ, P1, P2 ;  /* 0x000000070d077c10 */ /* 0x000fe20008fe44ff */
[----:B------:R0:W-:Y:S01]  /*03f0*/  STG.E.128 desc[UR4][R2.64+0x2000], RZ ;  /* 0x002000ff02007986 */ /* 0x0001e2000c101d04 */
[----:B------:R-:W-:-:S02]  /*0400*/  IADD3.X R9, R12, UR7, RZ, P3, P4 ;  /* 0x000000070c097c10 */ /* 0x000fc40009fe84ff */
[----:B------:R-:W-:Y:S01]  /*0410*/  ISETP.GE.AND P1, PT, R10, -0xe80, PT ;  /* 0xfffff1800a00780c */ /* 0x000fe20003f26270 */
[----:B------:R0:W-:Y:S01]  /*0420*/  STG.E.128 desc[UR4][R2.64+0x3000], RZ ;  /* 0x003000ff02007986 */ /* 0x0001e2000c101d04 */
[----:B------:R-:W-:-:S03]  /*0430*/  IADD3 R11, R11, 0x10000, RZ ;  /* 0x000100000b0b7810 */ /* 0x000fc60007ffe0ff */
[----:B------:R0:W-:Y:S04]  /*0440*/  STG.E.128 desc[UR4][R4.64], RZ ;  /* 0x000000ff04007986 */ /* 0x0001e8000c101d04 */
        /* <DEDUP_REMOVED lines=10> */
[----:B------:R0:W-:Y:S01]  /*04f0*/  STG.E.128 desc[UR4][R8.64+0x3000], RZ ;  /* 0x003000ff08007986 */ /* 0x0001e2000c101d04 */
[----:B------:R-:W-:Y:S05]  /*0500*/  @!P1 BRA `(.L_x_6) ;  /* 0xfffffffc00749947 */ /* 0x000fea000383ffff */
.L_x_5:
[----:B------:R-:W-:Y:S05]  /*0510*/  BSYNC B0 ;  /* 0x0000000000007941 */ /* 0x000fea0003800000 */
.L_x_4:
[----:B0-----:R-:W-:Y:S01]  /*0520*/  IADD3 R2, -R10, -0x280, RZ ;  /* 0xfffffd800a027810 */ /* 0x001fe20007ffe1ff */
[----:B------:R-:W-:Y:S03]  /*0530*/  BSSY B0, `(.L_x_7) ;  /* 0x0000016000007945 */ /* 0x000fe60003800000 */
[----:B------:R-:W-:-:S13]  /*0540*/  ISETP.GT.AND P1, PT, R2, 0x400, PT ;  /* 0x000004000200780c */ /* 0x000fda0003f24270 */
[----:B------:R-:W-:Y:S05]  /*0550*/  @!P1 BRA `(.L_x_8) ;  /* 0x00000000004c9947 */ /* 0x000fea0003800000 */
[C---:B------:R-:W-:Y:S01]  /*0560*/  VIADD R5, R11.reuse, 0x4000 ;  /* 0x000040000b057836 */ /* 0x040fe20000000000 */
[----:B------:R-:W-:Y:S01]  /*0570*/  ULDC.64 UR6, c[0x0][0x210] ;  /* 0x0000840000067ab9 */ /* 0x000fe20000000a00 */
[----:B------:R-:W-:Y:S02]  /*0580*/  SHF.R.S32.HI R3, RZ, 0x1f, R11 ;  /* 0x0000001fff037819 */ /* 0x000fe4000001140b */
[C-C-:B------:R-:W-:Y:S01]  /*0590*/  IADD3 R2, P0, P1, R11.reuse, UR6, R0.reuse ;  /* 0x000000060b027c10 */ /* 0x140fe2000f91e000 */
[----:B------:R-:W-:Y:S01]  /*05a0*/  VIADD R11, R11, 0x8000 ;  /* 0x000080000b0b7836 */ /* 0x000fe20000000000 */
[----:B------:R-:W-:Y:S02]  /*05b0*/  SHF.R.S32.HI R6, RZ, 0x1f, R5 ;  /* 0x0000001fff067819 */ /* 0x000fe40000011405 */
[----:B------:R-:W-:Y:S02]  /*05c0*/  IADD3 R4, P2, P3, R5, UR6, R0 ;  /* 0x0000000605047c10 */ /* 0x000fe4000fb5e000 */
[----:B------:R-:W-:-:S02]  /*05d0*/  IADD3.X R3, R3, UR7, RZ, P0, P1 ;  /* 0x0000000703037c10 */ /* 0x000fc400087e24ff */
[----:B------:R-:W-:Y:S02]  /*05e0*/  IADD3.X R5, R6, UR7, RZ, P2, P3 ;  /* 0x0000000706057c10 */ /* 0x000fe400097e64ff */
[----:B------:R-:W-:Y:S01]  /*05f0*/  PLOP3.LUT P0, PT, PT, PT, PT, 0x8, 0x0 ;  /* 0x000000000000781c */ /* 0x000fe20003f0e170 */
        /* <DEDUP_REMOVED lines=8> */
[----:B------:R0:W-:Y:S02]  /*0680*/  STG.E.128 desc[UR4][R4.64+0x3000], RZ ;  /* 0x003000ff04007986 */ /* 0x0001e4000c101d04 */
.L_x_8:
[----:B------:R-:W-:Y:S05]  /*0690*/  BSYNC B0 ;  /* 0x0000000000007941 */ /* 0x000fea0003800000 */
.L_x_7:
[----:B------:R-:W-:-:S13]  /*06a0*/  ISETP.LT.OR P0, PT, R10, -0x280, P0 ;  /* 0xfffffd800a00780c */ /* 0x000fda0000701670 */
[----:B------:R-:W-:Y:S05]  /*06b0*/  @!P0 EXIT ;  /* 0x000000000000894d */ /* 0x000fea0003800000 */
[----:B------:R-:W-:Y:S01]  /*06c0*/  ULDC.64 UR6, c[0x0][0x210] ;  /* 0x0000840000067ab9 */ /* 0x000fe20000000a00 */
[----:B0-----:R-:W-:Y:S02]  /*06d0*/  SHF.R.S32.HI R3, RZ, 0x1f, R11 ;  /* 0x0000001fff037819 */ /* 0x001fe4000001140b */
[----:B------:R-:W-:-:S04]  /*06e0*/  IADD3 R2, P0, P1, R11, UR6, R0 ;  /* 0x000000060b027c10 */ /* 0x000fc8000f91e000 */
[----:B------:R-:W-:-:S05]  /*06f0*/  IADD3.X R3, R3, UR7, RZ, P0, P1 ;  /* 0x0000000703037c10 */ /* 0x000fca00087e24ff */
[----:B------:R-:W-:Y:S04]  /*0700*/  STG.E.128 desc[UR4][R2.64], RZ ;  /* 0x000000ff02007986 */ /* 0x000fe8000c101d04 */
[----:B------:R-:W-:Y:S04]  /*0710*/  STG.E.128 desc[UR4][R2.64+0x1000], RZ ;  /* 0x001000ff02007986 */ /* 0x000fe8000c101d04 */
[----:B------:R-:W-:Y:S04]  /*0720*/  STG.E.128 desc[UR4][R2.64+0x2000], RZ ;  /* 0x002000ff02007986 */ /* 0x000fe8000c101d04 */
[----:B------:R-:W-:Y:S01]  /*0730*/  STG.E.128 desc[UR4][R2.64+0x3000], RZ ;  /* 0x003000ff02007986 */ /* 0x000fe2000c101d04 */
[----:B------:R-:W-:Y:S05]  /*0740*/  EXIT ;  /* 0x000000000000794d */ /* 0x000fea0003800000 */
.L_x_0:
[----:B------:R-:W0:Y:S01]  /*0750*/  S2R R0, SR_TID.X ;  /* 0x0000000000007919 */ /* 0x000e220000002100 */
[----:B------:R-:W-:Y:S01]  /*0760*/  ULDC.64 UR6, c[0x0][0x218] ;  /* 0x0000860000067ab9 */ /* 0x000fe20000000a00 */
[----:B0-----:R-:W-:-:S05]  /*0770*/  IMAD R0, R19, 0x300, R0 ;  /* 0x0000030013007824 */ /* 0x001fca00078e0200 */
[----:B------:R-:W-:-:S04]  /*0780*/  SHF.L.U32 R0, R0, 0x4, RZ ;  /* 0x0000000400007819 */ /* 0x000fc800000006ff */
[----:B------:R-:W-:-:S04]  /*0790*/  IADD3 R16, P0, R0, UR6, RZ ;  /* 0x0000000600107c10 */ /* 0x000fc8000ff1e0ff */
[----:B------:R-:W-:Y:S01]  /*07a0*/  LEA.HI.X.SX32 R17, R0, UR7, 0x1, P0 ;  /* 0x0000000700117c11 */ /* 0x000fe200080f0eff */
[----:B------:R-:W-:Y:S01]  /*07b0*/  IMAD R0, R19, -0x1800, R0 ;  /* 0xffffe80013007824 */ /* 0x000fe200078e0200 */
[----:B------:R-:W-:-:S03]  /*07c0*/  ULDC.64 UR6, c[0x0][0x210] ;  /* 0x0000840000067ab9 */ /* 0x000fc60000000a00 */
[----:B------:R-:W2:Y:S04]  /*07d0*/  LDG.E.128.CONSTANT R12, desc[UR4][R16.64] ;  /* 0x00000004100c7981 */ /* 0x000ea8000c1e9d00 */
[----:B------:R-:W3:Y:S04]  /*07e0*/  LDG.E.128.CONSTANT R8, desc[UR4][R16.64+0x1000] ;  /* 0x0010000410087981 */ /* 0x000ee8000c1e9d00 */
[----:B------:R0:W4:Y:S01]  /*07f0*/  LDG.E.128.CONSTANT R4, desc[UR4][R16.64+0x2000] ;  /* 0x0020000410047981 */ /* 0x000122000c1e9d00 */
[--C-:B--2---:R-:W-:Y:S02]  /*0800*/  HADD2.F32 R18, -RZ, R12.reuse.H0_H0 ;  /* 0x2000000cff127230 */ /* 0x104fe40000004100 */
[----:B------:R-:W-:-:S02]  /*0810*/  HADD2.F32 R19, -RZ, R12.H1_H1 ;  /* 0x3000000cff137230 */ /* 0x000fc40000004100 */
[----:B------:R-:W-:Y:S02]  /*0820*/  HADD2.F32 R2, -RZ, R15.H0_H0 ;  /* 0x2000000fff027230 */ /* 0x000fe40000004100 */
[--C-:B---3--:R-:W-:Y:S02]  /*0830*/  HADD2.F32 R22, -RZ, R10.reuse.H0_H0 ;  /* 0x2000000aff167230 */ /* 0x108fe40000004100 */
[----:B------:R-:W-:Y:S02]  /*0840*/  HADD2.F32 R23, -RZ, R10.H1_H1 ;  /* 0x3000000aff177230 */ /* 0x000fe40000004100 */
[----:B------:R-:W-:Y:S02]  /*0850*/  HADD2.F32 R12, -RZ, R13.H0_H0 ;  /* 0x2000000dff0c7230 */ /* 0x000fe40000004100 */
[----:B------:R-:W-:Y:S02]  /*0860*/  HADD2.F32 R15, -RZ, R15.H1_H1 ;  /* 0x3000000fff0f7230 */ /* 0x000fe40000004100 */
[----:B0-----:R-:W-:-:S02]  /*0870*/  HADD2.F32 R17, -RZ, R9.H0_H0 ;  /* 0x20000009ff117230 */ /* 0x001fc40000004100 */
[----:B------:R-:W-:Y:S02]  /*0880*/  HADD2.F32 R10, -RZ, R11.H1_H1 ;  /* 0x3000000bff0a7230 */ /* 0x000fe40000004100 */
[----:B------:R-:W-:Y:S02]  /*0890*/  HADD2.F32 R16, -RZ, R8.H1_H1 ;  /* 0x30000008ff107230 */ /* 0x000fe40000004100 */
[----:B------:R-:W-:Y:S01]  /*08a0*/  FADD.FTZ R12, R12, R17 ;  /* 0x000000110c0c7221 */ /* 0x000fe20000010000 */
[----:B------:R-:W-:Y:S02]  /*08b0*/  HADD2.F32 R13, -RZ, R13.H1_H1 ;  /* 0x3000000dff0d7230 */ /* 0x000fe40000004100 */
[----:B------:R-:W-:Y:S01]  /*08c0*/  FADD.FTZ R15, R15, R10 ;  /* 0x0000000a0f0f7221 */ /* 0x000fe20000010000 */
[----:B------:R-:W-:Y:S02]  /*08d0*/  HADD2.F32 R3, -RZ, R14.H0_H0 ;  /* 0x2000000eff037230 */ /* 0x000fe40000004100 */
[----:B------:R-:W-:-:S02]  /*08e0*/  HADD2.F32 R21, -RZ, R8.H0_H0 ;  /* 0x20000008ff157230 */ /* 0x000fc40000004100 */
[----:B------:R-:W-:Y:S02]  /*08f0*/  HADD2.F32 R20, -RZ, R9.H1_H1 ;  /* 0x30000009ff147230 */ /* 0x000fe40000004100 */
[----:B------:R-:W-:Y:S01]  /*0900*/  FADD.FTZ R9, R19, R16 ;  /* 0x0000001013097221 */ /* 0x000fe20000010000 */
[----:B------:R-:W-:Y:S02]  /*0910*/  HADD2.F32 R14, -RZ, R14.H1_H1 ;  /* 0x3000000eff0e7230 */ /* 0x000fe40000004100 */
[----:B------:R-:W-:Y:S01]  /*0920*/  FADD.FTZ R8, R18, R21 ;  /* 0x0000001512087221 */ /* 0x000fe20000010000 */
[----:B------:R-:W-:Y:S02]  /*0930*/  HADD2.F32 R25, -RZ, R11.H0_H0 ;  /* 0x2000000bff197230 */ /* 0x000fe40000004100 */
[----:B------:R-:W-:Y:S01]  /*0940*/  FADD.FTZ R13, R13, R20 ;  /* 0x000000140d0d7221 */ /* 0x000fe20000010000 */
[----:B----4-:R-:W-:Y:S02]  /*0950*/  HADD2.F32 R11, -RZ, R4.H0_H0 ;  /* 0x20000004ff0b7230 */ /* 0x010fe40000004100 */
[----:B------:R-:W-:Y:S01]  /*0960*/  FADD.FTZ R3, R3, R22 ;  /* 0x0000001603037221 */ /* 0x000fe20000010000 */
[----:B------:R-:W-:-:S02]  /*0970*/  HADD2.F32 R17, -RZ, R5.H0_H0 ;  /* 0x20000005ff117230 */ /* 0x000fc40000004100 */
[----:B------:R-:W-:Y:S01]  /*0980*/  FADD.FTZ R14, R14, R23 ;  /* 0x000000170e0e7221 */ /* 0x000fe20000010000 */
[----:B------:R-:W-:Y:S02]  /*0990*/  HADD2.F32 R10, -RZ, R5.H1_H1 ;  /* 0x30000005ff0a7230 */ /* 0x000fe40000004100 */
[----:B------:R-:W-:Y:S01]  /*09a0*/  FADD.FTZ R2, R2, R25 ;  /* 0x0000001902027221 */ /* 0x000fe20000010000 */
[----:B------:R-:W-:Y:S02]  /*09b0*/  HADD2.F32 R4, -RZ, R4.H1_H1 ;  /* 0x30000004ff047230 */ /* 0x000fe40000004100 */
[----:B------:R-:W-:Y:S01]  /*09c0*/  FADD.FTZ R8, R8, R11 ;  /* 0x0000000b08087221 */ /* 0x000fe20000010000 */
[--C-:B------:R-:W-:Y:S02]  /*09d0*/  HADD2.F32 R16, -RZ, R6.reuse.H0_H0 ;  /* 0x20000006ff107230 */ /* 0x100fe40000004100 */
[----:B------:R-:W-:Y:S01]  /*09e0*/  FADD.FTZ R13, R13, R10 ;  /* 0x0000000a0d0d7221 */ /* 0x000fe20000010000 */
[----:B------:R-:W-:-:S02]  /*09f0*/  HADD2.F32 R5, -RZ, R6.H1_H1 ;  /* 0x30000006ff057230 */ /* 0x000fc40000004100 */
[----:B------:R-:W-:Y:S01]  /*0a00*/  FADD.FTZ R9, R9, R4 ;  /* 0x0000000409097221 */ /* 0x000fe20000010000 */
[--C-:B------:R-:W-:Y:S02]  /*0a10*/  HADD2.F32 R19, -RZ, R7.reuse.H0_H0 ;  /* 0x20000007ff137230 */ /* 0x100fe40000004100 */
[----:B------:R-:W-:Y:S01]  /*0a20*/  FADD.FTZ R12, R12, R17 ;  /* 0x000000110c0c7221 */ /* 0x000fe20000010000 */
[----:B------:R-:W-:Y:S02]  /*0a30*/  HADD2.F32 R6, -RZ, R7.H1_H1 ;  /* 0x30000007ff067230 */ /* 0x000fe40000004100 */
[----:B------:R-:W-:Y:S01]  /*0a40*/  FADD.FTZ R3, R3, R16 ;  /* 0x0000001003037221 */ /* 0x000fe20000010000 */
[----:B------:R-:W-:Y:S01]  /*0a50*/  FADD.FTZ R10, R14, R5 ;  /* 0x000000050e0a7221 */ /* 0x000fe20000010000 */
[----:B------:R-:W-:Y:S01]  /*0a60*/  FADD.FTZ R2, R2, R19 ;  /* 0x0000001302027221 */ /* 0x000fe20000010000 */
[----:B------:R-:W-:Y:S01]  /*0a70*/  IADD3 R4, P0, R0, UR6, RZ ;  /* 0x0000000600047c10 */ /* 0x000fe2000ff1e0ff */
[----:B------:R-:W-:Y:S01]  /*0a80*/  FADD.FTZ R11, R15, R6 ;  /* 0x000000060f0b7221 */ /* 0x000fe20000010000 */
[----:B------:R-:W-:-:S02]  /*0a90*/  F2FP.F16.F32.PACK_AB R8, R9, R8 ;  /* 0x000000080908723e */ /* 0x000fc400000000ff */
[----:B------:R-:W-:Y:S02]  /*0aa0*/  LEA.HI.X.SX32 R5, R0, UR7, 0x1, P0 ;  /* 0x0000000700057c11 */ /* 0x000fe400080f0eff */
[----:B------:R-:W-:Y:S02]  /*0ab0*/  F2FP.F16.F32.PACK_AB R9, R13, R12 ;  /* 0x0000000c0d09723e */ /* 0x000fe400000000ff */
[----:B------:R-:W-:Y:S02]  /*0ac0*/  F2FP.F16.F32.PACK_AB R10, R10, R3 ;  /* 0x000000030a0a723e */ /* 0x000fe400000000ff */
[----:B------:R-:W-:-:S05]  /*0ad0*/  F2FP.F16.F32.PACK_AB R11, R11, R2 ;  /* 0x000000020b0b723e */ /* 0x000fca00000000ff */
[----:B------:R-:W-:Y:S01]  /*0ae0*/  STG.E.128 desc[UR4][R4.64+0x800], R8 ;  /* 0x0008000804007986 */ /* 0x000fe2000c101d04 */
[----:B------:R-:W-:Y:S05]  /*0af0*/  EXIT ;  /* 0x000000000000794d */ /* 0x000fea0003800000 */
.L_x_9:
[----:B------:R-:W-:-:S00]  /*0b00*/  BRA `(.L_x_9) ;  /* 0xfffffffc00fc7947 */ /* 0x000fc0000383ffff */
[----:B------:R-:W-:-:S00]  /*0b10*/  NOP ;  /* 0x0000000000007918 */ /* 0x000fc00000000000 */
        /* <DEDUP_REMOVED lines=14> */
.L_x_20:


//--------------------- .text._Z25fmha_noloop_reduce_kernelI6__halfLi256ELi1024ELi2EEvPvPKvPKii --------------------------
	.section	.text._Z25fmha_noloop_reduce_kernelI6__halfLi256ELi1024ELi2EEvPvPKvPKii,"ax",@progbits
	.align	128
        .global         _Z25fmha_noloop_reduce_kernelI6__halfLi256ELi1024ELi2EEvPvPKvPKii
        .type           _Z25fmha_noloop_reduce_kernelI6__halfLi256ELi1024ELi2EEvPvPKvPKii,@function
        .size           _Z25fmha_noloop_reduce_kernelI6__halfLi256ELi1024ELi2EEvPvPKvPKii,(.L_x_21 - _Z25fmha_noloop_reduce_kernelI6__halfLi256ELi1024ELi2EEvPvPKvPKii)
        .other          _Z25fmha_noloop_reduce_kernelI6__halfLi256ELi1024ELi2EEvPvPKvPKii,@"STO_CUDA_ENTRY STV_DEFAULT"
_Z25fmha_noloop_reduce_kernelI6__halfLi256ELi1024ELi2EEvPvPKvPKii:
.text._Z25fmha_noloop_reduce_kernelI6__halfLi256ELi1024ELi2EEvPvPKvPKii:
        /* <DEDUP_REMOVED lines=26> */
.L_x_13:
[----:B------:R-:W-:Y:S01]  /*01a0*/  IMAD.MOV.U32 R2, RZ, RZ, R6 ;  /* 0x000000ffff027224 */ /* 0x000fe200078e0006 */
[----:B------:R-:W-:Y:S01]  /*01b0*/  IADD3 R6, P2, R6, 0x1000, RZ ;  /* 0x0000100006067810 */ /* 0x000fe20007f5e0ff */
[--C-:B------:R-:W-:Y:S02]  /*01c0*/  IMAD.MOV.U32 R3, RZ, RZ, R7.reuse ;  /* 0x000000ffff037224 */ /* 0x100fe400078e0007 */
[----:B------:R-:W-:Y:S02]  /*01d0*/  VIADD R5, R5, 0xffffffff ;  /* 0xffffffff05057836 */ /* 0x000fe40000000000 */
[----:B------:R-:W-:Y:S01]  /*01e0*/  VIADD R4, R4, 0x100 ;  /* 0x0000010004047836 */ /* 0x000fe20000000000 */
[----:B------:R0:W-:Y:S01]  /*01f0*/  STG.E.128 desc[UR4][R2.64], RZ ;  /* 0x000000ff02007986 */ /* 0x0001e2000c101d04 */
[----:B------:R-:W-:Y:S01]  /*0200*/  IMAD.X R7, RZ, RZ, R7, P2 ;  /* 0x000000ffff077224 */ /* 0x000fe200010e0607 */
[----:B------:R-:W-:-:S13]  /*0210*/  ISETP.NE.AND P1, PT, R5, RZ, PT ;  /* 0x000000ff0500720c */ /* 0x000fda0003f25270 */
[----:B0-----:R-:W-:Y:S05]  /*0220*/  @P1 BRA `(.L_x_13) ;  /* 0xfffffffc00dc1947 */ /* 0x001fea000383ffff */
.L_x_12:
[----:B------:R-:W-:Y:S05]  /*0230*/  BSYNC B0 ;  /* 0x0000000000007941 */ /* 0x000fea0003800000 */
.L_x_11:
[----:B------:R-:W-:Y:S05]  /*0240*/  @!P0 EXIT ;  /* 0x000000000000894d */ /* 0x000fea0003800000 */
[C---:B------:R-:W-:Y:S01]  /*0250*/  VIADD R10, R4.reuse, 0xfffffc00 ;  /* 0xfffffc00040a7836 */ /* 0x040fe20000000000 */
[----:B------:R-:W-:Y:S01]  /*0260*/  ULDC.64 UR6, c[0x0][0x210] ;  /* 0x0000840000067ab9 */ /* 0x000fe20000000a00 */
[----:B------:R-:W-:Y:S01]  /*0270*/  BSSY B0, `(.L_x_14) ;  /* 0x000002a000007945 */ /* 0x000fe20003800000 */
[----:B------:R-:W-:Y:S01]  /*0280*/  PLOP3.LUT P0, PT, PT, PT, PT, 0x80, 0x0 ;  /* 0x000000000000781c */ /* 0x000fe20003f0f070 */
[----:B------:R-:W-:Y:S01]  /*0290*/  IMAD.SHL.U32 R11, R4, 0x10, RZ ;  /* 0x00000010040b7824 */ /* 0x000fe200078e00ff */
[----:B------:R-:W-:-:S04]  /*02a0*/  IADD3 R2, -R10, -0x280, RZ ;  /* 0xfffffd800a027810 */ /* 0x000fc80007ffe1ff */
[----:B------:R-:W-:-:S13]  /*02b0*/  ISETP.GT.AND P1, PT, R2, 0xc00, PT ;  /* 0x00000c000200780c */ /* 0x000fda0003f24270 */
[----:B------:R-:W-:Y:S05]  /*02c0*/  @!P1 BRA `(.L_x_15) ;  /* 0x0000000000909947 */ /* 0x000fea0003800000 */
[----:B------:R-:W-:-:S13]  /*02d0*/  PLOP3.LUT P0, PT, PT, PT, PT, 0x8, 0x0 ;  /* 0x000000000000781c */ /* 0x000fda0003f0e170 */
.L_x_16:
[C---:B0-----:R-:W-:Y:S01]  /*02e0*/  VIADD R5, R11.reuse, 0x4000 ;  /* 0x000040000b057836 */ /* 0x041fe20000000000 */
[----:B------:R-:W-:Y:S01]  /*02f0*/  SHF.R.S32.HI R3, RZ, 0x1f, R11 ;  /* 0x0000001fff037819 */ /* 0x000fe2000001140b */
[C---:B------:R-:W-:Y:S01]  /*0300*/  VIADD R7, R11.reuse, 0x8000 ;  /* 0x000080000b077836 */ /* 0x040fe20000000000 */
[C-C-:B------:R-:W-:Y:S01]  /*0310*/  IADD3 R2, P1, P2, R11.reuse, UR6, R0.reuse ;  /* 0x000000060b027c10 */ /* 0x140fe2000fa3e000 */
[----:B------:R-:W-:Y:S01]  /*0320*/  VIADD R9, R11, 0xc000 ;  /* 0x0000c0000b097836 */ /* 0x000fe20000000000 */
[----:B------:R-:W-:Y:S01]  /*0330*/  SHF.R.S32.HI R8, RZ, 0x1f, R5 ;  /* 0x0000001fff087819 */ /* 0x000fe20000011405 */
[----:B------:R-:W-:Y:S01]  /*0340*/  VIADD R10, R10, 0x1000 ;  /* 0x000010000a0a7836 */ /* 0x000fe20000000000 */
[----:B------:R-:W-:Y:S01]  /*0350*/  IADD3 R4, P3, P4, R5, UR6, R0 ;  /* 0x0000000605047c10 */ /* 0x000fe2000fc7e000 */
[----:B------:R-:W-:Y:S01]  /*0360*/  VIADD R11, R11, 0x10000 ;  /* 0x000100000b0b7836 */ /* 0x000fe20000000000 */
[----:B------:R-:W-:Y:S02]  /*0370*/  IADD3.X R3, R3, UR7, RZ, P1, P2 ;  /* 0x0000000703037c10 */ /* 0x000fe40008fe44ff */
[----:B------:R-:W-:-:S02]  /*0380*/  SHF.R.S32.HI R13, RZ, 0x1f, R7 ;  /* 0x0000001fff0d7819 */ /* 0x000fc40000011407 */
        /* <DEDUP_REMOVED lines=24> */
.L_x_15:
[----:B------:R-:W-:Y:S05]  /*0510*/  BSYNC B0 ;  /* 0x0000000000007941 */ /* 0x000fea0003800000 */
.L_x_14:
[----:B0-----:R-:W-:Y:S01]  /*0520*/  IADD3 R2, -R10, -0x280, RZ ;  /* 0xfffffd800a027810 */ /* 0x001fe20007ffe1ff */
[----:B------:R-:W-:Y:S03]  /*0530*/  BSSY B0, `(.L_x_17) ;  /* 0x0000016000007945 */ /* 0x000fe60003800000 */
[----:B------:R-:W-:-:S13]  /*0540*/  ISETP.GT.AND P1, PT, R2, 0x400, PT ;  /* 0x000004000200780c */ /* 0x000fda0003f24270 */
[----:B------:R-:W-:Y:S05]  /*0550*/  @!P1 BRA `(.L_x_18) ;  /* 0x00000000004c9947 */ /* 0x000fea0003800000 */
[C---:B------:R-:W-:Y:S01]  /*0560*/  VIADD R5, R11.reuse, 0x4000 ;  /* 0x000040000b057836 */ /* 0x040fe20000000000 */
[----:B------:R-:W-:Y:S01]  /*0570*/  ULDC.64 UR6, c[0x0][0x210] ;  /* 0x0000840000067ab9 */ /* 0x000fe20000000a00 */
[----:B------:R-:W-:Y:S01]  /*0580*/  SHF.R.S32.HI R3, RZ, 0x1f, R11 ;  /* 0x0000001fff037819 */ /* 0x000fe2000001140b */
[----:B------:R-:W-:Y:S01]  /*0590*/  VIADD R10, R10, 0x800 ;  /* 0x000008000a0a7836 */ /* 0x000fe20000000000 */
[C-C-:B------:R-:W-:Y:S01]  /*05a0*/  IADD3 R2, P0, P1, R11.reuse, UR6, R0.reuse ;  /* 0x000000060b027c10 */ /* 0x140fe2000f91e000 */
[----:B------:R-:W-:Y:S01]  /*05b0*/  VIADD R11, R11, 0x8000 ;  /* 0x000080000b0b7836 */ /* 0x000fe20000000000 */
[----:B------:R-:W-:Y:S02]  /*05c0*/  SHF.R.S32.HI R6, RZ, 0x1f, R5 ;  /* 0x0000001fff067819 */ /* 0x000fe40000011405 */
[----:B------:R-:W-:Y:S02]  /*05d0*/  IADD3 R4, P2, P3, R5, UR6, R0 ;  /* 0x0000000605047c10 */ /* 0x000fe4000fb5e000 */
[----:B------:R-:W-:-:S02]  /*05e0*/  IADD3.X R3, R3, UR7, RZ, P0, P1 ;  /* 0x0000000703037c10 */ /* 0x000fc400087e24ff */
[----:B------:R-:W-:Y:S02]  /*05f0*/  IADD3.X R5, R6, UR7, RZ, P2, P3 ;  /* 0x0000000706057c10 */ /* 0x000fe400097e64ff */
[----:B------:R-:W-:Y:S01]  /*0600*/  PLOP3.LUT P0, PT, PT, PT, PT, 0x8, 0x0 ;  /* 0x000000000000781c */ /* 0x000fe20003f0e170 */
[----:B------:R0:W-:Y:S04]  /*0610*/  STG.E.128 desc[UR4][R2.64], RZ ;  /* 0x000000ff02007986 */ /* 0x0001e8000c101d04 */
[----:B------:R0:W-:Y:S04]  /*0620*/  STG.E.128 desc[UR4][R2.64+0x1000], RZ ;  /* 0x001000ff02007986 */ /* 0x0001e8000c101d04 */
[----:B------:R0:W-:Y:S04]  /*0630*/  STG.E.128 desc[UR4][R2.64+0x2000], RZ ;  /* 0x002000ff02007986 */ /* 0x0001e8000c101d04 */
[----:B------:R0:W-:Y:S04]  /*0640*/  STG.E.128 desc[UR4][R2.64+0x3000], RZ ;  /* 0x003000ff02007986 */ /* 0x0001e8000c101d04 */
[----:B------:R0:W-:Y:S04]  /*0650*/  STG.E.128 desc[UR4][R4.64], RZ ;  /* 0x000000ff04007986 */ /* 0x0001e8000c101d04 */
[----:B------:R0:W-:Y:S04]  /*0660*/  STG.E.128 desc[UR4][R4.64+0x1000], RZ ;  /* 0x001000ff04007986 */ /* 0x0001e8000c101d04 */
[----:B------:R0:W-:Y:S04]  /*0670*/  STG.E.128 desc[UR4][R4.64+0x2000], RZ ;  /* 0x002000ff04007986 */ /* 0x0001e8000c101d04 */
[----:B------:R0:W-:Y:S02]  /*0680*/  STG.E.128 desc[UR4][R4.64+0x3000], RZ ;  /* 0x003000ff04007986 */ /* 0x0001e4000c101d04 */
.L_x_18:
[----:B------:R-:W-:Y:S05]  /*0690*/  BSYNC B0 ;  /* 0x0000000000007941 */ /* 0x000fea0003800000 */
.L_x_17:
        /* <DEDUP_REMOVED lines=11> */
.L_x_10:
[----:B------:R-:W0:Y:S01]  /*0750*/  S2R R0, SR_TID.X ;  /* 0x0000000000007919 */ /* 0x000e220000002100 */
[----:B------:R-:W-:Y:S01]  /*0760*/  ULDC.64 UR6, c[0x0][0x218] ;  /* 0x0000860000067ab9 */ /* 0x000fe20000000a00 */
[----:B0-----:R-:W-:-:S04]  /*0770*/  IMAD R0, R15, 0x200, R0 ;  /* 0x000002000f007824 */ /* 0x001fc800078e0200 */
[----:B------:R-:W-:-:S05]  /*0780*/  IMAD.SHL.U32 R0, R0, 0x10, RZ ;  /* 0x0000001000007824 */ /* 0x000fca00078e00ff */
[----:B------:R-:W-:-:S04]  /*0790*/  IADD3 R12, P0, R0, UR6, RZ ;  /* 0x00000006000c7c10 */ /* 0x000fc8000ff1e0ff */
[----:B------:R-:W-:Y:S01]  /*07a0*/  LEA.HI.X.SX32 R13, R0, UR7, 0x1, P0 ;  /* 0x00000007000d7c11 */ /* 0x000fe200080f0eff */
[----:B------:R-:W-:Y:S01]  /*07b0*/  IMAD R0, R15, -0x800, R0 ;  /* 0xfffff8000f007824 */ /* 0x000fe200078e0200 */
[----:B------:R-:W-:-:S03]  /*07c0*/  ULDC.64 UR6, c[0x0][0x210] ;  /* 0x0000840000067ab9 */ /* 0x000fc60000000a00 */
[----:B------:R-:W2:Y:S04]  /*07d0*/  LDG.E.128.CONSTANT R8, desc[UR4][R12.64] ;  /* 0x000000040c087981 */ /* 0x000ea8000c1e9d00 */
[----:B------:R-:W3:Y:S01]  /*07e0*/  LDG.E.128.CONSTANT R4, desc[UR4][R12.64+0x1000] ;  /* 0x001000040c047981 */ /* 0x000ee2000c1e9d00 */
[----:B--2---:R-:W-:Y:S02]  /*07f0*/  HADD2.F32 R2, -RZ, R8.H0_H0 ;  /* 0x20000008ff027230 */ /* 0x004fe40000004100 */
[----:B------:R-:W-:Y:S02]  /*0800*/  HADD2.F32 R14, -RZ, R9.H0_H0 ;  /* 0x20000009ff0e7230 */ /* 0x000fe40000004100 */
[----:B------:R-:W-:Y:S02]  /*0810*/  HADD2.F32 R15, -RZ, R10.H0_H0 ;  /* 0x2000000aff0f7230 */ /* 0x000fe40000004100 */
[----:B------:R-:W-:-:S02]  /*0820*/  HADD2.F32 R3, -RZ, R11.H0_H0 ;  /* 0x2000000bff037230 */ /* 0x000fc40000004100 */
[----:B------:R-:W-:Y:S02]  /*0830*/  HADD2.F32 R8, -RZ, R8.H1_H1 ;  /* 0x30000008ff087230 */ /* 0x000fe40000004100 */
[----:B------:R-:W-:Y:S02]  /*0840*/  HADD2.F32 R9, -RZ, R9.H1_H1 ;  /* 0x30000009ff097230 */ /* 0x000fe40000004100 */
[----:B------:R-:W-:Y:S02]  /*0850*/  HADD2.F32 R10, -RZ, R10.H1_H1 ;  /* 0x3000000aff0a7230 */ /* 0x000fe40000004100 */
[----:B------:R-:W-:Y:S02]  /*0860*/  HADD2.F32 R11, -RZ, R11.H1_H1 ;  /* 0x3000000bff0b7230 */ /* 0x000fe40000004100 */
[--C-:B---3--:R-:W-:Y:S02]  /*0870*/  HADD2.F32 R17, -RZ, R4.reuse.H0_H0 ;  /* 0x20000004ff117230 */ /* 0x108fe40000004100 */
[----:B------:R-:W-:-:S02]  /*0880*/  HADD2.F32 R13, -RZ, R4.H1_H1 ;  /* 0x30000004ff0d7230 */ /* 0x000fc40000004100 */
[--C-:B------:R-:W-:Y:S02]  /*0890*/  HADD2.F32 R19, -RZ, R5.reuse.H0_H0 ;  /* 0x20000005ff137230 */ /* 0x100fe40000004100 */
[----:B------:R-:W-:Y:S01]  /*08a0*/  FADD.FTZ R4, R2, R17 ;  /* 0x0000001102047221 */ /* 0x000fe20000010000 */
[----:B------:R-:W-:Y:S02]  /*08b0*/  HADD2.F32 R12, -RZ, R5.H1_H1 ;  /* 0x30000005ff0c7230 */ /* 0x000fe40000004100 */
[----:B------:R-:W-:Y:S01]  /*08c0*/  FADD.FTZ R13, R8, R13 ;  /* 0x0000000d080d7221 */ /* 0x000fe20000010000 */
[--C-:B------:R-:W-:Y:S02]  /*08d0*/  HADD2.F32 R16, -RZ, R6.reuse.H0_H0 ;  /* 0x20000006ff107230 */ /* 0x100fe40000004100 */
[----:B------:R-:W-:Y:S01]  /*08e0*/  FADD.FTZ R5, R14, R19 ;  /* 0x000000130e057221 */ /* 0x000fe20000010000 */
[----:B------:R-:W-:Y:S02]  /*08f0*/  HADD2.F32 R21, -RZ, R6.H1_H1 ;  /* 0x30000006ff157230 */ /* 0x000fe40000004100 */
[----:B------:R-:W-:Y:S01]  /*0900*/  FADD.FTZ R12, R9, R12 ;  /* 0x0000000c090c7221 */ /* 0x000fe20000010000 */
[----:B------:R-:W-:-:S02]  /*0910*/  HADD2.F32 R18, -RZ, R7.H0_H0 ;  /* 0x20000007ff127230 */ /* 0x000fc40000004100 */
[----:B------:R-:W-:Y:S01]  /*0920*/  FADD.FTZ R6, R15, R16 ;  /* 0x000000100f067221 */ /* 0x000fe20000010000 */
[----:B------:R-:W-:Y:S02]  /*0930*/  HADD2.F32 R20, -RZ, R7.H1_H1 ;  /* 0x30000007ff147230 */ /* 0x000fe40000004100 */
[----:B------:R-:W-:Y:S01]  /*0940*/  FADD.FTZ R21, R10, R21 ;  /* 0x000000150a157221 */ /* 0x000fe20000010000 */
[C---:B------:R-:W-:Y:S01]  /*0950*/  IADD3 R2, P0, R0.reuse, UR6, RZ ;  /* 0x0000000600027c10 */ /* 0x040fe2000ff1e0ff */
[----:B------:R-:W-:Y:S01]  /*0960*/  FADD.FTZ R7, R3, R18 ;  /* 0x0000001203077221 */ /* 0x000fe20000010000 */
[----:B------:R-:W-:Y:S01]  /*0970*/  F2FP.F16.F32.PACK_AB R4, R13, R4 ;  /* 0x000000040d04723e */ /* 0x000fe200000000ff */
[----:B------:R-:W-:Y:S01]  /*0980*/  FADD.FTZ R20, R11, R20 ;  /* 0x000000140b147221 */ /* 0x000fe20000010000 */
[----:B------:R-:W-:Y:S02]  /*0990*/  LEA.HI.X.SX32 R3, R0, UR7, 0x1, P0 ;  /* 0x0000000700037c11 */ /* 0x000fe400080f0eff */
[----:B------:R-:W-:-:S02]  /*09a0*/  F2FP.F16.F32.PACK_AB R5, R12, R5 ;  /* 0x000000050c05723e */ /* 0x000fc400000000ff */
[----:B------:R-:W-:Y:S02]  /*09b0*/  F2FP.F16.F32.PACK_AB R6, R21, R6 ;  /* 0x000000061506723e */ /* 0x000fe400000000ff */
[----:B------:R-:W-:-:S05]  /*09c0*/  F2FP.F16.F32.PACK_AB R7, R20, R7 ;  /* 0x000000071407723e */ /* 0x000fca00000000ff */
[----:B------:R-:W-:Y:S01]  /*09d0*/  STG.E.128 desc[UR4][R2.64+0x800], R4 ;  /* 0x0008000402007986 */ /* 0x000fe2000c101d04 */
[----:B------:R-:W-:Y:S05]  /*09e0*/  EXIT ;  /* 0x000000000000794d */ /* 0x000fea0003800000 */
.L_x_19:
        /* <DEDUP_REMOVED lines=9> */
.L_x_21:


//--------------------- .nv.shared.reserved.0     --------------------------
	.section	.nv.shared.reserved.0,"aw",@nobits
	.weak		__nv_reservedSMEM_offset_0_alias
	.size		__nv_reservedSMEM_offset_0_alias, 0, 0
	.other		__nv_reservedSMEM_offset_0_alias,@"STO_CUDA_RESERVED_SHARED STV_DEFAULT"
__nv_reservedSMEM_offset_0_alias:
	.zero		0


//--------------------- .nv.global                --------------------------
	.section	.nv.global,"aw",@nobits
.nv.global:
	.type		_ZN52_INTERNAL_1f108f9b_21_fmha_noloop_reduce_cu_75eb3ff64cuda3std3__48in_placeE,@object
	.size		_ZN52_INTERNAL_1f108f9b_21_fmha_noloop_reduce_cu_75eb3ff64cuda3std3__48in_placeE,(_ZN52_INTERNAL_1f108f9b_21_fmha_noloop_reduce_cu_75eb3ff64cuda3std6ranges3__45__cpo8distanceE - _ZN52_INTERNAL_1f108f9b_21_fmha_noloop_reduce_cu_75eb3ff64cuda3std3__48in_placeE)
_ZN52_INTERNAL_1f108f9b_21_fmha_noloop_reduce_cu_75eb3ff64cuda3std3__48in_placeE:
	.zero		1
	.type		_ZN52_INTERNAL_1f108f9b_21_fmha_noloop_reduce_cu_75eb3ff64cuda3std6ranges3__45__cpo8distanceE,@object
	.size		_ZN52_INTERNAL_1f108f9b_21_fmha_noloop_reduce_cu_75eb3ff64cuda3std6ranges3__45__cpo8distanceE,(_ZN52_INTERNAL_1f108f9b_21_fmha_noloop_reduce_cu_75eb3ff64cuda3std3__45__cpo6cbeginE - _ZN52_INTERNAL_1f108f9b_21_fmha_noloop_reduce_cu_75eb3ff64cuda3std6ranges3__45__cpo8distanceE)
_ZN52_INTERNAL_1f108f9b_21_fmha_noloop_reduce_cu_75eb3ff64cuda3std6ranges3__45__cpo8distanceE:
	.zero		1
	.type		_ZN52_INTERNAL_1f108f9b_21_fmha_noloop_reduce_cu_75eb3ff64cuda3std3__45__cpo6cbeginE,@object
	.size		_ZN52_INTERNAL_1f108f9b_21_fmha_noloop_reduce_cu_75eb3ff64cuda3std3__45__cpo6cbeginE,(_ZN52_INTERNAL_1f108f9b_21_fmha_noloop_reduce_cu_75eb3ff64cuda3std6ranges3__45__cpo7advanceE - _ZN52_INTERNAL_1f108f9b_21_fmha_noloop_reduce_cu_75eb3ff64cuda3std3__45__cpo6cbeginE)
_ZN52_INTERNAL_1f108f9b_21_fmha_noloop_reduce_cu_75eb3ff64cuda3std3__45__cpo6cbeginE:
	.zero		1
	.type		_ZN52_INTERNAL_1f108f9b_21_fmha_noloop_reduce_cu_75eb3ff64cuda3std6ranges3__45__cpo7advanceE,@object
	.size		_ZN52_INTERNAL_1f108f9b_21_fmha_noloop_reduce_cu_75eb3ff64cuda3std6ranges3__45__cpo7advanceE,(_ZN52_INTERNAL_1f108f9b_21_fmha_noloop_reduce_cu_75eb3ff64cuda3std3__45__cpo7crbeginE - _ZN52_INTERNAL_1f108f9b_21_fmha_noloop_reduce_cu_75eb3ff64cuda3std6ranges3__45__cpo7advanceE)
_ZN52_INTERNAL_1f108f9b_21_fmha_noloop_reduce_cu_75eb3ff64cuda3std6ranges3__45__cpo7advanceE:
	.zero		1
	.type		_ZN52_INTERNAL_1f108f9b_21_fmha_noloop_reduce_cu_75eb3ff64cuda3std3__45__cpo7crbeginE,@object
	.size		_ZN52_INTERNAL_1f108f9b_21_fmha_noloop_reduce_cu_75eb3ff64cuda3std3__45__cpo7crbeginE,(_ZN52_INTERNAL_1f108f9b_21_fmha_noloop_reduce_cu_75eb3ff64cuda3std6ranges3__45__cpo4dataE - _ZN52_INTERNAL_1f108f9b_21_fmha_noloop_reduce_cu_75eb3ff64cuda3std3__45__cpo7crbeginE)
_ZN52_INTERNAL_1f108f9b_21_fmha_noloop_reduce_cu_75eb3ff64cuda3std3__45__cpo7crbeginE:
	.zero		1
	.type		_ZN52_INTERNAL_1f108f9b_21_fmha_noloop_reduce_cu_75eb3ff64cuda3std6ranges3__45__cpo4dataE,@object
	.size		_ZN52_INTERNAL_1f108f9b_21_fmha_noloop_reduce_cu_75eb3ff64cuda3std6ranges3__45__cpo4dataE,(_ZN52_INTERNAL_1f108f9b_21_fmha_noloop_reduce_cu_75eb3ff64cuda3std6ranges3__45__cpo5beginE - _ZN52_INTERNAL_1f108f9b_21_fmha_noloop_reduce_cu_75eb3ff64cuda3std6ranges3__45__cpo4dataE)
_ZN52_INTERNAL_1f108f9b_21_fmha_noloop_reduce_cu_75eb3ff64cuda3std6ranges3__45__cpo4dataE:
	.zero		1
	.type		_ZN52_INTERNAL_1f108f9b_21_fmha_noloop_reduce_cu_75eb3ff64cuda3std6ranges3__45__cpo5beginE,@object
	.size		_ZN52_INTERNAL_1f108f9b_21_fmha_noloop_reduce_cu_75eb3ff64cuda3std6ranges3__45__cpo5beginE,(_ZN52_INTERNAL_1f108f9b_21_fmha_noloop_reduce_cu_75eb3ff64cuda3std3__454_GLOBAL__N__1f108f9b_21_fmha_noloop_reduce_cu_75eb3ff66ignoreE - _ZN52_INTERNAL_1f108f9b_21_fmha_noloop_reduce_cu_75eb3ff64cuda3std6ranges3__45__cpo5beginE)
_ZN52_INTERNAL_1f108f9b_21_fmha_noloop_reduce_cu_75eb3ff64cuda3std6ranges3__45__cpo5beginE:
	.zero		1
	.type		_ZN52_INTERNAL_1f108f9b_21_fmha_noloop_reduce_cu_75eb3ff64cuda3std3__454_GLOBAL__N__1f108f9b_21_fmha_noloop_reduce_cu_75eb3ff66ignoreE,@object
	.size		_ZN52_INTERNAL_1f108f9b_21_fmha_noloop_reduce_cu_75eb3ff64cuda3std3__454_GLOBAL__N__1f108f9b_21_fmha_noloop_reduce_cu_75eb3ff66ignoreE,(_ZN52_INTERNAL_1f108f9b_21_fmha_noloop_reduce_cu_75eb3ff64cuda3std6ranges3__45__cpo4sizeE - _ZN52_INTERNAL_1f108f9b_21_fmha_noloop_reduce_cu_75eb3ff64cuda3std3__454_GLOBAL__N__1f108f9b_21_fmha_noloop_reduce_cu_75eb3ff66ignoreE)
_ZN52_INTERNAL_1f108f9b_21_fmha_noloop_reduce_cu_75eb3ff64cuda3std3__454_GLOBAL__N__1f108f9b_21_fmha_noloop_reduce_cu_75eb3ff66ignoreE:
	.zero		1
	.type		_ZN52_INTERNAL_1f108f9b_21_fmha_noloop_reduce_cu_75eb3ff64cuda3std6ranges3__45__cpo4sizeE,@object
	.size		_ZN52_INTERNAL_1f108f9b_21_fmha_noloop_reduce_cu_75eb3ff64cuda3std6ranges3__45__cpo4sizeE,(_ZN52_INTERNAL_1f108f9b_21_fmha_noloop_reduce_cu_75eb3ff64cuda3std3__45__cpo5beginE - _ZN52_INTERNAL_1f108f9b_21_fmha_noloop_reduce_cu_75eb3ff64cuda3std6ranges3__45__cpo4sizeE)
_ZN52_INTERNAL_1f108f9b_21_fmha_noloop_reduce_cu_75eb3ff64cuda3std6ranges3__45__cpo4sizeE:
	.zero		1
	.type		_ZN52_INTERNAL_1f108f9b_21_fmha_noloop_reduce_cu_75eb3ff64cuda3std3__45__cpo5beginE,@object
	.size		_ZN52_INTERNAL_1f108f9b_21_fmha_noloop_reduce_cu_75eb3ff64cuda3std3__45__cpo5beginE,(_ZN52_INTERNAL_1f108f9b_21_fmha_noloop_reduce_cu_75eb3ff64cuda3std6ranges3__45__cpo6cbeginE - _ZN52_INTERNAL_1f108f9b_21_fmha_noloop_reduce_cu_75eb3ff64cuda3std3__45__cpo5beginE)
_ZN52_INTERNAL_1f108f9b_21_fmha_noloop_reduce_cu_75eb3ff64cuda3std3__45__cpo5beginE:
	.zero		1
	.type		_ZN52_INTERNAL_1f108f9b_21_fmha_noloop_reduce_cu_75eb3ff64cuda3std6ranges3__45__cpo6cbeginE,@object
	.size		_ZN52_INTERNAL_1f108f9b_21_fmha_noloop_reduce_cu_75eb3ff64cuda3std6ranges3__45__cpo6cbeginE,(_ZN52_INTERNAL_1f108f9b_21_fmha_noloop_reduce_cu_75eb3ff64cuda3std3__45__cpo6rbeginE - _ZN52_INTERNAL_1f108f9b_21_fmha_noloop_reduce_cu_75eb3ff64cuda3std6ranges3__45__cpo6cbeginE)
_ZN52_INTERNAL_1f108f9b_21_fmha_noloop_reduce_cu_75eb3ff64cuda3std6ranges3__45__cpo6cbeginE:
	.zero		1
	.type		_ZN52_INTERNAL_1f108f9b_21_fmha_noloop_reduce_cu_75eb3ff64cuda3std3__45__cpo6rbeginE,@object
	.size		_ZN52_INTERNAL_1f108f9b_21_fmha_noloop_reduce_cu_75eb3ff64cuda3std3__45__cpo6rbeginE,(_ZN52_INTERNAL_1f108f9b_21_fmha_noloop_reduce_cu_75eb3ff64cuda3std6ranges3__45__cpo4nextE - _ZN52_INTERNAL_1f108f9b_21_fmha_noloop_reduce_cu_75eb3ff64cuda3std3__45__cpo6rbeginE)
_ZN52_INTERNAL_1f108f9b_21_fmha_noloop_reduce_cu_75eb3ff64cuda3std3__45__cpo6rbeginE:
	.zero		1
	.type		_ZN52_INTERNAL_1f108f9b_21_fmha_noloop_reduce_cu_75eb3ff64cuda3std6ranges3__45__cpo4nextE,@object
	.size		_ZN52_INTERNAL_1f108f9b_21_fmha_noloop_reduce_cu_75eb3ff64cuda3std6ranges3__45__cpo4nextE,(_ZN52_INTERNAL_1f108f9b_21_fmha_noloop_reduce_cu_75eb3ff64cuda3std6ranges3__45__cpo4swapE - _ZN52_INTERNAL_1f108f9b_21_fmha_noloop_reduce_cu_75eb3ff64cuda3std6ranges3__45__cpo4nextE)
_ZN52_INTERNAL_1f108f9b_21_fmha_noloop_reduce_cu_75eb3ff64cuda3std6ranges3__45__cpo4nextE:
	.zero		1
	.type		_ZN52_INTERNAL_1f108f9b_21_fmha_noloop_reduce_cu_75eb3ff64cuda3std6ranges3__45__cpo4swapE,@object
	.size		_ZN52_INTERNAL_1f108f9b_21_fmha_noloop_reduce_cu_75eb3ff64cuda3std6ranges3__45__cpo4swapE,(_ZN52_INTERNAL_1f108f9b_21_fmha_noloop_reduce_cu_75eb3ff64cuda3std3__420unreachable_sentinelE - _ZN52_INTERNAL_1f108f9b_21_fmha_noloop_reduce_cu_75eb3ff64cuda3std6ranges3__45__cpo4swapE)
_ZN52_INTERNAL_1f108f9b_21_fmha_noloop_reduce_cu_75eb3ff64cuda3std6ranges3__45__cpo4swapE:
	.zero		1
	.type		_ZN52_INTERNAL_1f108f9b_21_fmha_noloop_reduce_cu_75eb3ff64cuda3std3__420unreachable_sentinelE,@object
	.size		_ZN52_INTERNAL_1f108f9b_21_fmha_noloop_reduce_cu_75eb3ff64cuda3std3__420unreachable_sentinelE,(_ZN52_INTERNAL_1f108f9b_21_fmha_noloop_reduce_cu_75eb3ff66thrust23THRUST_300001_SM_900_NS6system6detail10sequential3seqE - _ZN52_INTERNAL_1f108f9b_21_fmha_noloop_reduce_cu_75eb3ff64cuda3std3__420unreachable_sentinelE)
_ZN52_INTERNAL_1f108f9b_21_fmha_noloop_reduce_cu_75eb3ff64cuda3std3__420unreachable_sentinelE:
	.zero		1
	.type		_ZN52_INTERNAL_1f108f9b_21_fmha_noloop_reduce_cu_75eb3ff66thrust23THRUST_300001_SM_900_NS6system6detail10sequential3seqE,@object
	.size		_ZN52_INTERNAL_1f108f9b_21_fmha_noloop_reduce_cu_75eb3ff66thrust23THRUST_300001_SM_900_NS6system6detail10sequential3seqE,(_ZN52_INTERNAL_1f108f9b_21_fmha_noloop_reduce_cu_75eb3ff64cuda3std3__45__cpo4cendE - _ZN52_INTERNAL_1f108f9b_21_fmha_noloop_reduce_cu_75eb3ff66thrust23THRUST_300001_SM_900_NS6system6detail10sequential3seqE)
_ZN52_INTERNAL_1f108f9b_21_fmha_noloop_reduce_cu_75eb3ff66thrust23THRUST_300001_SM_900_NS6system6detail10sequential3seqE:
	.zero		1
	.type		_ZN52_INTERNAL_1f108f9b_21_fmha_noloop_reduce_cu_75eb3ff64cuda3std3__45__cpo4cendE,@object
	.size		_ZN52_INTERNAL_1f108f9b_21_fmha_noloop_reduce_cu_75eb3ff64cuda3std3__45__cpo4cendE,(_ZN52_INTERNAL_1f108f9b_21_fmha_noloop_reduce_cu_75eb3ff64cuda3std6ranges3__45__cpo9iter_swapE - _ZN52_INTERNAL_1f108f9b_21_fmha_noloop_reduce_cu_75eb3ff64cuda3std3__45__cpo4cendE)
_ZN52_INTERNAL_1f108f9b_21_fmha_noloop_reduce_cu_75eb3ff64cuda3std3__45__cpo4cendE:
	.zero		1
	.type		_ZN52_INTERNAL_1f108f9b_21_fmha_noloop_reduce_cu_75eb3ff64cuda3std6ranges3__45__cpo9iter_swapE,@object
	.size		_ZN52_INTERNAL_1f108f9b_21_fmha_noloop_reduce_cu_75eb3ff64cuda3std6ranges3__45__cpo9iter_swapE,(_ZN52_INTERNAL_1f108f9b_21_fmha_noloop_reduce_cu_75eb3ff64cuda3std3__45__cpo5crendE - _ZN52_INTERNAL_1f108f9b_21_fmha_noloop_reduce_cu_75eb3ff64cuda3std6ranges3__45__cpo9iter_swapE)
_ZN52_INTERNAL_1f108f9b_21_fmha_noloop_reduce_cu_75eb3ff64cuda3std6ranges3__45__cpo9iter_swapE:
	.zero		1
	.type		_ZN52_INTERNAL_1f108f9b_21_fmha_noloop_reduce_cu_75eb3ff64cuda3std3__45__cpo5crendE,@object
	.size		_ZN52_INTERNAL_1f108f9b_21_fmha_noloop_reduce_cu_75eb3ff64cuda3std3__45__cpo5crendE,(_ZN52_INTERNAL_1f108f9b_21_fmha_noloop_reduce_cu_75eb3ff64cuda3std6ranges3__45__cpo5cdataE - _ZN52_INTERNAL_1f108f9b_21_fmha_noloop_reduce_cu_75eb3ff64cuda3std3__45__cpo5crendE)
_ZN52_INTERNAL_1f108f9b_21_fmha_noloop_reduce_cu_75eb3ff64cuda3std3__45__cpo5crendE:
	.zero		1
	.type		_ZN52_INTERNAL_1f108f9b_21_fmha_noloop_reduce_cu_75eb3ff64cuda3std6ranges3__45__cpo5cdataE,@object
	.size		_ZN52_INTERNAL_1f108f9b_21_fmha_noloop_reduce_cu_75eb3ff64cuda3std6ranges3__45__cpo5cdataE,(_ZN52_INTERNAL_1f108f9b_21_fmha_noloop_reduce_cu_75eb3ff64cuda3std6ranges3__45__cpo3endE - _ZN52_INTERNAL_1f108f9b_21_fmha_noloop_reduce_cu_75eb3ff64cuda3std6ranges3__45__cpo5cdataE)
_ZN52_INTERNAL_1f108f9b_21_fmha_noloop_reduce_cu_75eb3ff64cuda3std6ranges3__45__cpo5cdataE:
	.zero		1
	.type		_ZN52_INTERNAL_1f108f9b_21_fmha_noloop_reduce_cu_75eb3ff64cuda3std6ranges3__45__cpo3endE,@object
	.size		_ZN52_INTERNAL_1f108f9b_21_fmha_noloop_reduce_cu_75eb3ff64cuda3std6ranges3__45__cpo3endE,(_ZN52_INTERNAL_1f108f9b_21_fmha_noloop_reduce_cu_75eb3ff64cuda3std3__419piecewise_constructE - _ZN52_INTERNAL_1f108f9b_21_fmha_noloop_reduce_cu_75eb3ff64cuda3std6ranges3__45__cpo3endE)
_ZN52_INTERNAL_1f108f9b_21_fmha_noloop_reduce_cu_75eb3ff64cuda3std6ranges3__45__cpo3endE:
	.zero		1
	.type		_ZN52_INTERNAL_1f108f9b_21_fmha_noloop_reduce_cu_75eb3ff64cuda3std3__419piecewise_constructE,@object
	.size		_ZN52_INTERNAL_1f108f9b_21_fmha_noloop_reduce_cu_75eb3ff64cuda3std3__419piecewise_constructE,(_ZN52_INTERNAL_1f108f9b_21_fmha_noloop_reduce_cu_75eb3ff64cuda3std6ranges3__45__cpo5ssizeE - _ZN52_INTERNAL_1f108f9b_21_fmha_noloop_reduce_cu_75eb3ff64cuda3std3__419piecewise_constructE)
_ZN52_INTERNAL_1f108f9b_21_fmha_noloop_reduce_cu_75eb3ff64cuda3std3__419piecewise_constructE:
	.zero		1
	.type		_ZN52_INTERNAL_1f108f9b_21_fmha_noloop_reduce_cu_75eb3ff64cuda3std6ranges3__45__cpo5ssizeE,@object
	.size		_ZN52_INTERNAL_1f108f9b_21_fmha_noloop_reduce_cu_75eb3ff64cuda3std6ranges3__45__cpo5ssizeE,(_ZN52_INTERNAL_1f108f9b_21_fmha_noloop_reduce_cu_75eb3ff64cuda3std3__45__cpo3endE - _ZN52_INTERNAL_1f108f9b_21_fmha_noloop_reduce_cu_75eb3ff64cuda3std6ranges3__45__cpo5ssizeE)
_ZN52_INTERNAL_1f108f9b_21_fmha_noloop_reduce_cu_75eb3ff64cuda3std6ranges3__45__cpo5ssizeE:
	.zero		1
	.type		_ZN52_INTERNAL_1f108f9b_21_fmha_noloop_reduce_cu_75eb3ff64cuda3std3__45__cpo3endE,@object
	.size		_ZN52_INTERNAL_1f108f9b_21_fmha_noloop_reduce_cu_75eb3ff64cuda3std3__45__cpo3endE,(_ZN52_INTERNAL_1f108f9b_21_fmha_noloop_reduce_cu_75eb3ff64cuda3std6ranges3__45__cpo4cendE - _ZN52_INTERNAL_1f108f9b_21_fmha_noloop_reduce_cu_75eb3ff64cuda3std3__45__cpo3endE)
_ZN52_INTERNAL_1f108f9b_21_fmha_noloop_reduce_cu_75eb3ff64cuda3std3__45__cpo3endE:
	.zero		1
	.type		_ZN52_INTERNAL_1f108f9b_21_fmha_noloop_reduce_cu_75eb3ff64cuda3std6ranges3__45__cpo4cendE,@object
	.size		_ZN52_INTERNAL_1f108f9b_21_fmha_noloop_reduce_cu_75eb3ff64cuda3std6ranges3__45__cpo4cendE,(_ZN52_INTERNAL_1f108f9b_21_fmha_noloop_reduce_cu_75eb3ff64cuda3std3__45__cpo4rendE - _ZN52_INTERNAL_1f108f9b_21_fmha_noloop_reduce_cu_75eb3ff64cuda3std6ranges3__45__cpo4cendE)
_ZN52_INTERNAL_1f108f9b_21_fmha_noloop_reduce_cu_75eb3ff64cuda3std6ranges3__45__cpo4cendE:
	.zero		1
	.type		_ZN52_INTERNAL_1f108f9b_21_fmha_noloop_reduce_cu_75eb3ff64cuda3std3__45__cpo4rendE,@object
	.size		_ZN52_INTERNAL_1f108f9b_21_fmha_noloop_reduce_cu_75eb3ff64cuda3std3__45__cpo4rendE,(_ZN52_INTERNAL_1f108f9b_21_fmha_noloop_reduce_cu_75eb3ff64cuda3std6ranges3__45__cpo4prevE - _ZN52_INTERNAL_1f108f9b_21_fmha_noloop_reduce_cu_75eb3ff64cuda3std3__45__cpo4rendE)
_ZN52_INTERNAL_1f108f9b_21_fmha_noloop_reduce_cu_75eb3ff64cuda3std3__45__cpo4rendE:
	.zero		1
	.type		_ZN52_INTERNAL_1f108f9b_21_fmha_noloop_reduce_cu_75eb3ff64cuda3std6ranges3__45__cpo4prevE,@object
	.size		_ZN52_INTERNAL_1f108f9b_21_fmha_noloop_reduce_cu_75eb3ff64cuda3std6ranges3__45__cpo4prevE,(_ZN52_INTERNAL_1f108f9b_21_fmha_noloop_reduce_cu_75eb3ff64cuda3std6ranges3__45__cpo9iter_moveE - _ZN52_INTERNAL_1f108f9b_21_fmha_noloop_reduce_cu_75eb3ff64cuda3std6ranges3__45__cpo4prevE)
_ZN52_INTERNAL_1f108f9b_21_fmha_noloop_reduce_cu_75eb3ff64cuda3std6ranges3__45__cpo4prevE:
	.zero		1
	.type		_ZN52_INTERNAL_1f108f9b_21_fmha_noloop_reduce_cu_75eb3ff64cuda3std6ranges3__45__cpo9iter_moveE,@object
	.size		_ZN52_INTERNAL_1f108f9b_21_fmha_noloop_reduce_cu_75eb3ff64cuda3std6ranges3__45__cpo9iter_moveE,(.L_13 - _ZN52_INTERNAL_1f108f9b_21_fmha_noloop_reduce_cu_75eb3ff64cuda3std6ranges3__45__cpo9iter_moveE)
_ZN52_INTERNAL_1f108f9b_21_fmha_noloop_reduce_cu_75eb3ff64cuda3std6ranges3__45__cpo9iter_moveE:
	.zero		1
.L_13:


//--------------------- .nv.constant0._Z25fmha_noloop_reduce_kernelI6__halfLi256ELi1024ELi3EEvPvPKvPKii --------------------------
	.section	.nv.constant0._Z25fmha_noloop_reduce_kernelI6__halfLi256ELi1024ELi3EEvPvPKvPKii,"a",@progbits
	.sectionflags	@""
	.align	4
.nv.constant0._Z25fmha_noloop_reduce_kernelI6__halfLi256ELi1024ELi3EEvPvPKvPKii:
	.zero		556


//--------------------- .nv.constant0._Z25fmha_noloop_reduce_kernelI6__halfLi256ELi1024ELi2EEvPvPKvPKii --------------------------
	.section	.nv.constant0._Z25fmha_noloop_reduce_kernelI6__halfLi256ELi1024ELi2EEvPvPKvPKii,"a",@progbits
	.sectionflags	@""
	.align	4
.nv.constant0._Z25fmha_noloop_reduce_kernelI6__halfLi256ELi1024ELi2EEvPvPKvPKii:
	.zero		556


//--------------------- SYMBOLS --------------------------

	.type		.nv.reservedSmem.offset0,@object
	.size		.nv.reservedSmem.offset0,0x4
